	.headerflags	@"EF_CUDA_TEXMODE_UNIFIED EF_CUDA_64BIT_ADDRESS EF_CUDA_ACCELERATORS EF_CUDA_SM90 EF_CUDA_VIRTUAL_SM(EF_CUDA_SM90)"
	.elftype	@"ET_EXEC"


//--------------------- .nv.info                  --------------------------
	.section	.nv.info,"",@"SHT_CUDA_INFO"
	.align	4


	//----- nvinfo : EIATTR_REGCOUNT
	.align		4
        /*0000*/ 	.byte	0x04, 0x2f
        /*0002*/ 	.short	(.L_1 - .L_0)
	.align		4
.L_0:
        /*0004*/ 	.word	index@(triton_poi_fused_add_clamp_51)
        /*0008*/ 	.word	0x0000000b


	//----- nvinfo : EIATTR_MIN_STACK_SIZE
	.align		4
.L_1:
        /*000c*/ 	.byte	0x04, 0x12
        /*000e*/ 	.short	(.L_3 - .L_2)
	.align		4
.L_2:
        /*0010*/ 	.word	index@(triton_poi_fused_add_clamp_51)
        /*0014*/ 	.word	0x00000000


	//----- nvinfo : EIATTR_FRAME_SIZE
	.align		4
.L_3:
        /*0018*/ 	.byte	0x04, 0x11
        /*001a*/ 	.short	(.L_5 - .L_4)
	.align		4
.L_4:
        /*001c*/ 	.word	index@(triton_poi_fused_add_clamp_51)
        /*0020*/ 	.word	0x00000000


	//----- nvinfo : EIATTR_MIN_STACK_SIZE
	.align		4
.L_5:
        /*0024*/ 	.byte	0x04, 0x12
        /*0026*/ 	.short	(.L_7 - .L_6)
	.align		4
.L_6:
        /*0028*/ 	.word	index@(triton_poi_fused_add_clamp_51)
        /*002c*/ 	.word	0x00000000
.L_7:


//--------------------- .nv.info.triton_poi_fused_add_clamp_51 --------------------------
	.section	.nv.info.triton_poi_fused_add_clamp_51,"",@"SHT_CUDA_INFO"
	.sectionflags	@""
	.align	4


	//----- nvinfo : EIATTR_CUDA_API_VERSION
	.align		4
        /*0000*/ 	.byte	0x04, 0x37
        /*0002*/ 	.short	(.L_9 - .L_8)
.L_8:
        /*0004*/ 	.word	0x0000007c


	//----- nvinfo : EIATTR_KPARAM_INFO
	.align		4
.L_9:
        /*0008*/ 	.byte	0x04, 0x17
        /*000a*/ 	.short	(.L_11 - .L_10)
.L_10:
        /*000c*/ 	.word	0x00000000
        /*0010*/ 	.short	0x0001
        /*0012*/ 	.short	0x0008
        /*0014*/ 	.byte	0x00, 0xf0, 0x11, 0x00


	//----- nvinfo : EIATTR_KPARAM_INFO
	.align		4
.L_11:
        /*0018*/ 	.byte	0x04, 0x17
        /*001a*/ 	.short	(.L_13 - .L_12)
.L_12:
        /*001c*/ 	.word	0x00000000
        /*0020*/ 	.short	0x0000
        /*0022*/ 	.short	0x0000
        /*0024*/ 	.byte	0x00, 0xf4, 0x21, 0x00


	//----- nvinfo : EIATTR_SPARSE_MMA_MASK
	.align		4
.L_13:
        /*0028*/ 	.byte	0x03, 0x50
        /*002a*/ 	.short	0x0000


	//----- nvinfo : EIATTR_MAXREG_COUNT
	.align		4
        /*002c*/ 	.byte	0x03, 0x1b
        /*002e*/ 	.short	0x00ff


	//----- nvinfo : EIATTR_EXIT_INSTR_OFFSETS
	.align		4
        /*0030*/ 	.byte	0x04, 0x1c
        /*0032*/ 	.short	(.L_15 - .L_14)


	//   ....[0]....
.L_14:
        /*0034*/ 	.word	0x00000180


	//   ....[1]....
        /*0038*/ 	.word	0x000001d0


	//----- nvinfo : EIATTR_REQNTID
	.align		4
.L_15:
        /*003c*/ 	.byte	0x04, 0x10
        /*003e*/ 	.short	(.L_17 - .L_16)
.L_16:
        /*0040*/ 	.word	0x00000020
        /*0044*/ 	.word	0x00000001
        /*0048*/ 	.word	0x00000001


	//----- nvinfo : EIATTR_CBANK_PARAM_SIZE
	.align		4
.L_17:
        /*004c*/ 	.byte	0x03, 0x19
        /*004e*/ 	.short	0x000c


	//----- nvinfo : EIATTR_PARAM_CBANK
	.align		4
        /*0050*/ 	.byte	0x04, 0x0a
        /*0052*/ 	.short	(.L_19 - .L_18)
	.align		4
.L_18:
        /*0054*/ 	.word	index@(.nv.constant0.triton_poi_fused_add_clamp_51)
        /*0058*/ 	.short	0x0210
        /*005a*/ 	.short	0x000c


	//----- nvinfo : EIATTR_SW_WAR
	.align		4
.L_19:
        /*005c*/ 	.byte	0x04, 0x36
        /*005e*/ 	.short	(.L_21 - .L_20)
.L_20:
        /*0060*/ 	.word	0x00000008
.L_21:


//--------------------- .nv.callgraph             --------------------------
	.section	.nv.callgraph,"",@"SHT_CUDA_CALLGRAPH"
	.align	4
	.sectionentsize	8
	.align		4
        /*0000*/ 	.word	0x00000000
	.align		4
        /*0004*/ 	.word	0xffffffff
	.align		4
        /*0008*/ 	.word	0x00000000
	.align		4
        /*000c*/ 	.word	0xfffffffe
	.align		4
        /*0010*/ 	.word	0x00000000
	.align		4
        /*0014*/ 	.word	0xfffffffd
	.align		4
        /*0018*/ 	.word	0x00000000
	.align		4
        /*001c*/ 	.word	0xfffffffc


//--------------------- .text.triton_poi_fused_add_clamp_51 --------------------------
	.section	.text.triton_poi_fused_add_clamp_51,"ax",@progbits
	.align	128
        .global         triton_poi_fused_add_clamp_51
        .type           triton_poi_fused_add_clamp_51,@function
        .size           triton_poi_fused_add_clamp_51,(.L_x_1 - triton_poi_fused_add_clamp_51)
        .other          triton_poi_fused_add_clamp_51,@"STO_CUDA_ENTRY STV_DEFAULT"
triton_poi_fused_add_clamp_51:
.text.triton_poi_fused_add_clamp_51:
[----:B------:R-:W0:Y:S02]  /*0000*/  LDC R1, c[0x0][0x28] ;  /* 0x00000a00ff017b82 */ /* 0x000e240000000800 */
[----:B------:R-:W1:Y:S01]  /*0010*/  S2R R0, SR_TID.X ;  /* 0x0000000000007919 */ /* 0x000e620000002100 */
[----:B------:R-:W2:Y:S01]  /*0020*/  S2R R5, SR_CTAID.X ;  /* 0x0000000000057919 */ /* 0x000ea20000002500 */
[----:B-1----:R-:W-:-:S05]  /*0030*/  IMAD.SHL.U32 R0, R0, 0x2, RZ ;  /* 0x0000000200007824 */ /* 0x002fca00078e00ff */
[----:B------:R-:W-:-:S05]  /*0040*/  LOP3.LUT R0, R0, 0x3e, RZ, 0xc0, !PT ;  /* 0x0000003e00007812 */ /* 0x000fca00078ec0ff */
[----:B--2---:R-:W-:-:S04]  /*0050*/  IMAD R5, R5, 0x40, R0 ;  /* 0x0000004005057824 */ /* 0x004fc800078e0200 */
[C---:B------:R-:W-:Y:S01]  /*0060*/  VIADD R0, R5.reuse, 0x1 ;  /* 0x0000000105007836 */ /* 0x040fe20000000000 */
[----:B------:R-:W-:Y:S02]  /*0070*/  I2FP.F32.S32 R2, R5 ;  /* 0x0000000500027245 */ /* 0x000fe40000201400 */
[----:B------:R-:W-:Y:S02]  /*0080*/  ISETP.GE.AND P0, PT, R5, 0x40, PT ;  /* 0x000000400500780c */ /* 0x000fe40003f06270 */
[----:B------:R-:W-:Y:S01]  /*0090*/  I2FP.F32.S32 R0, R0 ;  /* 0x0000000000007245 */ /* 0x000fe20000201400 */
[----:B------:R-:W-:-:S04]  /*00a0*/  FMUL R2, R2, 0.11111111193895339966 ;  /* 0x3de38e3902027820 */ /* 0x000fc80000400000 */
[----:B------:R-:W-:Y:S01]  /*00b0*/  FMUL R0, R0, 0.11111111193895339966 ;  /* 0x3de38e3900007820 */ /* 0x000fe20000400000 */
[----:B------:R-:W-:Y:S02]  /*00c0*/  FMNMX R4, RZ, R2, !PT ;  /* 0x00000002ff047209 */ /* 0x000fe40007800000 */
[----:B------:R-:W1:Y:S02]  /*00d0*/  LDC.64 R2, c[0x0][0x210] ;  /* 0x00008400ff027b82 */ /* 0x000e640000000a00 */
[----:B------:R-:W-:Y:S02]  /*00e0*/  FMNMX R0, RZ, R0, !PT ;  /* 0x00000000ff007209 */ /* 0x000fe40007800000 */
[----:B------:R-:W2:Y:S08]  /*00f0*/  F2I.TRUNC.NTZ R4, R4 ;  /* 0x0000000400047305 */ /* 0x000eb0000020f100 */
[----:B------:R-:W3:Y:S01]  /*0100*/  F2I.TRUNC.NTZ R0, R0 ;  /* 0x0000000000007305 */ /* 0x000ee2000020f100 */
[----:B--2---:R-:W-:-:S05]  /*0110*/  VIMNMX R6, R4, 0x6, PT ;  /* 0x0000000604067848 */ /* 0x004fca0003fe0100 */
[----:B------:R-:W-:Y:S02]  /*0120*/  VIADD R6, R6, 0x1 ;  /* 0x0000000106067836 */ /* 0x000fe40000000000 */
[----:B-1----:R-:W-:Y:S01]  /*0130*/  IMAD.WIDE R2, R5, 0x8, R2 ;  /* 0x0000000805027825 */ /* 0x002fe200078e0202 */
[----:B---3--:R-:W-:Y:S02]  /*0140*/  VIMNMX R7, R0, 0x6, PT ;  /* 0x0000000600077848 */ /* 0x008fe40003fe0100 */
[----:B------:R-:W-:-:S03]  /*0150*/  SHF.R.S32.HI R5, RZ, 0x1f, R6 ;  /* 0x0000001fff057819 */ /* 0x000fc60000011406 */
[----:B------:R-:W-:-:S05]  /*0160*/  VIADD R8, R7, 0x1 ;  /* 0x0000000107087836 */ /* 0x000fca0000000000 */
[----:B------:R-:W-:Y:S01]  /*0170*/  SHF.R.S32.HI R7, RZ, 0x1f, R8 ;  /* 0x0000001fff077819 */ /* 0x000fe20000011408 */
[----:B------:R-:W-:Y:S06]  /*0180*/  @P0 EXIT ;  /* 0x000000000000094d */ /* 0x000fec0003800000 */
[----:B------:R-:W-:Y:S01]  /*0190*/  IMAD.MOV.U32 R4, RZ, RZ, R6 ;  /* 0x000000ffff047224 */ /* 0x000fe200078e0006 */
[----:B------:R-:W-:Y:S01]  /*01a0*/  ULDC.64 UR4, c[0x0][0x208] ;  /* 0x0000820000047ab9 */ /* 0x000fe20000000a00 */
[----:B------:R-:W-:-:S05]  /*01b0*/  IMAD.MOV.U32 R6, RZ, RZ, R8 ;  /* 0x000000ffff067224 */ /* 0x000fca00078e0008 */
[----:B------:R-:W-:Y:S01]  /*01c0*/  STG.E.128 desc[UR4][R2.64], R4 ;  /* 0x0000000402007986 */ /* 0x000fe2000c101d04 */
[----:B------:R-:W-:Y:S05]  /*01d0*/  EXIT ;  /* 0x000000000000794d */ /* 0x000fea0003800000 */
.L_x_0:
[----:B------:R-:W-:-:S00]  /*01e0*/  BRA `(.L_x_0) ;  /* 0xfffffffc00fc7947 */ /* 0x000fc0000383ffff */
[----:B------:R-:W-:-:S00]  /*01f0*/  NOP ;  /* 0x0000000000007918 */ /* 0x000fc00000000000 */
        /* <DEDUP_REMOVED lines=8> */
.L_x_1:


//--------------------- .nv.constant0.triton_poi_fused_add_clamp_51 --------------------------
	.section	.nv.constant0.triton_poi_fused_add_clamp_51,"a",@progbits
	.sectionflags	@""
	.align	4
.nv.constant0.triton_poi_fused_add_clamp_51:
	.zero		540
